//
// Generated by NVIDIA NVVM Compiler
//
// Compiler Build ID: CL-36424714
// Cuda compilation tools, release 13.0, V13.0.88
// Based on NVVM 20.0.0
//

.version 9.0
.target sm_100
.address_size 64

	// .globl	_Z23kernelMultipleMatrixMulPfS_S_iii
// _ZZ23kernelMultipleMatrixMulPfS_S_iiiE7sharedA has been demoted
// _ZZ23kernelMultipleMatrixMulPfS_S_iiiE7sharedB has been demoted

.visible .entry _Z23kernelMultipleMatrixMulPfS_S_iii(
	.param .u64 .ptr .align 1 _Z23kernelMultipleMatrixMulPfS_S_iii_param_0,
	.param .u64 .ptr .align 1 _Z23kernelMultipleMatrixMulPfS_S_iii_param_1,
	.param .u64 .ptr .align 1 _Z23kernelMultipleMatrixMulPfS_S_iii_param_2,
	.param .u32 _Z23kernelMultipleMatrixMulPfS_S_iii_param_3,
	.param .u32 _Z23kernelMultipleMatrixMulPfS_S_iii_param_4,
	.param .u32 _Z23kernelMultipleMatrixMulPfS_S_iii_param_5
)
{
	.reg .pred 	%p<6>;
	.reg .b32 	%r<79>;
	.reg .b32 	%f<55>;
	.reg .b64 	%rd<24>;
	// demoted variable
	.shared .align 4 .b8 _ZZ23kernelMultipleMatrixMulPfS_S_iiiE7sharedA[16];
	// demoted variable
	.shared .align 4 .b8 _ZZ23kernelMultipleMatrixMulPfS_S_iiiE7sharedB[16];
	ld.param.u64 	%rd4, [_Z23kernelMultipleMatrixMulPfS_S_iii_param_1];
	ld.param.u64 	%rd5, [_Z23kernelMultipleMatrixMulPfS_S_iii_param_2];
	ld.param.u32 	%r44, [_Z23kernelMultipleMatrixMulPfS_S_iii_param_4];
	ld.param.u32 	%r45, [_Z23kernelMultipleMatrixMulPfS_S_iii_param_5];
	cvta.to.global.u64 	%rd1, %rd5;
	cvta.to.global.u64 	%rd2, %rd4;
	mov.u32 	%r46, %ctaid.x;
	mov.u32 	%r47, %ctaid.y;
	mov.u32 	%r1, %tid.x;
	mov.u32 	%r2, %tid.y;
	shl.b32 	%r48, %r47, 1;
	add.s32 	%r3, %r48, %r2;
	shl.b32 	%r4, %r46, 1;
	setp.lt.s32 	%p1, %r44, 1;
	mov.f32 	%f54, 0f00000000;
	@%p1 bra 	$L__BB0_7;
	add.s32 	%r5, %r44, 1;
	shr.u32 	%r6, %r5, 1;
	mul.lo.s32 	%r7, %r44, %r3;
	shl.b32 	%r50, %r2, 3;
	mov.u32 	%r51, _ZZ23kernelMultipleMatrixMulPfS_S_iiiE7sharedA;
	add.s32 	%r8, %r51, %r50;
	shl.b32 	%r52, %r1, 2;
	add.s32 	%r9, %r8, %r52;
	mov.u32 	%r53, _ZZ23kernelMultipleMatrixMulPfS_S_iiiE7sharedB;
	add.s32 	%r11, %r53, %r52;
	add.s32 	%r10, %r11, %r50;
	and.b32  	%r12, %r6, 3;
	setp.lt.u32 	%p2, %r44, 7;
	mov.f32 	%f54, 0f00000000;
	mov.b32 	%r75, 0;
	@%p2 bra 	$L__BB0_4;
	and.b32  	%r75, %r6, 1073741820;
	and.b32  	%r55, %r6, 1073741820;
	neg.s32 	%r74, %r55;
	add.s32 	%r73, %r1, %r7;
	add.s32 	%r56, %r2, 6;
	mad.lo.s32 	%r57, %r45, %r56, %r1;
	add.s32 	%r72, %r57, %r4;
	shl.b32 	%r17, %r45, 3;
	add.s32 	%r58, %r2, 4;
	mad.lo.s32 	%r59, %r45, %r58, %r1;
	add.s32 	%r71, %r59, %r4;
	add.s32 	%r60, %r2, 2;
	mad.lo.s32 	%r61, %r45, %r60, %r1;
	add.s32 	%r70, %r61, %r4;
	mad.lo.s32 	%r62, %r2, %r45, %r1;
	add.s32 	%r69, %r62, %r4;
	mov.f32 	%f54, 0f00000000;
$L__BB0_3:
	mul.wide.s32 	%rd6, %r73, 4;
	add.s64 	%rd7, %rd2, %rd6;
	ld.global.f32 	%f12, [%rd7];
	st.shared.f32 	[%r9], %f12;
	mul.wide.s32 	%rd8, %r69, 4;
	add.s64 	%rd9, %rd1, %rd8;
	ld.global.f32 	%f13, [%rd9];
	st.shared.f32 	[%r10], %f13;
	bar.sync 	0;
	ld.shared.f32 	%f14, [%r8];
	ld.shared.f32 	%f15, [%r11];
	fma.rn.f32 	%f16, %f14, %f15, %f54;
	ld.shared.f32 	%f17, [%r8+4];
	ld.shared.f32 	%f18, [%r11+8];
	fma.rn.f32 	%f19, %f17, %f18, %f16;
	bar.sync 	0;
	ld.global.f32 	%f20, [%rd7+8];
	st.shared.f32 	[%r9], %f20;
	mul.wide.s32 	%rd10, %r70, 4;
	add.s64 	%rd11, %rd1, %rd10;
	ld.global.f32 	%f21, [%rd11];
	st.shared.f32 	[%r10], %f21;
	bar.sync 	0;
	ld.shared.f32 	%f22, [%r8];
	ld.shared.f32 	%f23, [%r11];
	fma.rn.f32 	%f24, %f22, %f23, %f19;
	ld.shared.f32 	%f25, [%r8+4];
	ld.shared.f32 	%f26, [%r11+8];
	fma.rn.f32 	%f27, %f25, %f26, %f24;
	bar.sync 	0;
	ld.global.f32 	%f28, [%rd7+16];
	st.shared.f32 	[%r9], %f28;
	mul.wide.s32 	%rd12, %r71, 4;
	add.s64 	%rd13, %rd1, %rd12;
	ld.global.f32 	%f29, [%rd13];
	st.shared.f32 	[%r10], %f29;
	bar.sync 	0;
	ld.shared.f32 	%f30, [%r8];
	ld.shared.f32 	%f31, [%r11];
	fma.rn.f32 	%f32, %f30, %f31, %f27;
	ld.shared.f32 	%f33, [%r8+4];
	ld.shared.f32 	%f34, [%r11+8];
	fma.rn.f32 	%f35, %f33, %f34, %f32;
	bar.sync 	0;
	ld.global.f32 	%f36, [%rd7+24];
	st.shared.f32 	[%r9], %f36;
	mul.wide.s32 	%rd14, %r72, 4;
	add.s64 	%rd15, %rd1, %rd14;
	ld.global.f32 	%f37, [%rd15];
	st.shared.f32 	[%r10], %f37;
	bar.sync 	0;
	ld.shared.f32 	%f38, [%r8];
	ld.shared.f32 	%f39, [%r11];
	fma.rn.f32 	%f40, %f38, %f39, %f35;
	ld.shared.f32 	%f41, [%r8+4];
	ld.shared.f32 	%f42, [%r11+8];
	fma.rn.f32 	%f54, %f41, %f42, %f40;
	bar.sync 	0;
	add.s32 	%r74, %r74, 4;
	add.s32 	%r73, %r73, 8;
	add.s32 	%r72, %r72, %r17;
	add.s32 	%r71, %r71, %r17;
	add.s32 	%r70, %r70, %r17;
	add.s32 	%r69, %r69, %r17;
	setp.ne.s32 	%p3, %r74, 0;
	@%p3 bra 	$L__BB0_3;
$L__BB0_4:
	setp.eq.s32 	%p4, %r12, 0;
	@%p4 bra 	$L__BB0_7;
	shl.b32 	%r63, %r75, 1;
	add.s32 	%r64, %r2, %r63;
	mad.lo.s32 	%r65, %r45, %r64, %r1;
	add.s32 	%r78, %r65, %r4;
	shl.b32 	%r35, %r45, 1;
	add.s32 	%r66, %r1, %r7;
	add.s32 	%r77, %r66, %r63;
	neg.s32 	%r76, %r12;
$L__BB0_6:
	.pragma "nounroll";
	mul.wide.s32 	%rd16, %r77, 4;
	add.s64 	%rd17, %rd2, %rd16;
	ld.global.f32 	%f43, [%rd17];
	st.shared.f32 	[%r9], %f43;
	mul.wide.s32 	%rd18, %r78, 4;
	add.s64 	%rd19, %rd1, %rd18;
	ld.global.f32 	%f44, [%rd19];
	st.shared.f32 	[%r10], %f44;
	bar.sync 	0;
	ld.shared.f32 	%f45, [%r8];
	ld.shared.f32 	%f46, [%r11];
	fma.rn.f32 	%f47, %f45, %f46, %f54;
	ld.shared.f32 	%f48, [%r8+4];
	ld.shared.f32 	%f49, [%r11+8];
	fma.rn.f32 	%f54, %f48, %f49, %f47;
	bar.sync 	0;
	add.s32 	%r78, %r78, %r35;
	add.s32 	%r77, %r77, 2;
	add.s32 	%r76, %r76, 1;
	setp.ne.s32 	%p5, %r76, 0;
	@%p5 bra 	$L__BB0_6;
$L__BB0_7:
	ld.param.u64 	%rd23, [_Z23kernelMultipleMatrixMulPfS_S_iii_param_0];
	cvta.to.global.u64 	%rd20, %rd23;
	add.s32 	%r67, %r4, %r1;
	mad.lo.s32 	%r68, %r45, %r3, %r67;
	mul.wide.s32 	%rd21, %r68, 4;
	add.s64 	%rd22, %rd20, %rd21;
	st.global.f32 	[%rd22], %f54;
	ret;

}


// ===== COMPILED SASS (sm_100) =====

	.target	sm_100

	.elftype	@"ET_EXEC"


//--------------------- .note.nv.tkinfo           --------------------------
	.section	.note.nv.tkinfo,"",@"SHT_NOTE"
	.sectionflags	@"SHF_NOTE_NV_TKINFO"
	.tkinfo
        /*0018*/ 	.word	0x00000002
        /*0030*/ 	.string	""
        /*0030*/ 	.string	"ptxas"
        /*0030*/ 	.string	"Cuda compilation tools, release 13.0, V13.0.88"
        /*0030*/ 	.string	"Build cuda_13.0.r13.0/compiler.36424714_0"
        /*0030*/ 	.string	"-arch sm_100 -m 64 "



//--------------------- .note.nv.cuinfo           --------------------------
	.section	.note.nv.cuinfo,"",@"SHT_NOTE"
	.sectionflags	@"SHF_NOTE_NV_CUINFO"
        /*0018*/ 	.short	0x0002
        /*001a*/ 	.short	0x0064
        /*001c*/ 	.short	0x0082
	.zero		2


//--------------------- .nv.info                  --------------------------
	.section	.nv.info,"",@"SHT_CUDA_INFO"
	.align	4


	//----- nvinfo : EIATTR_REGCOUNT
	.align		4
        /*0000*/ 	.byte	0x04, 0x2f
        /*0002*/ 	.short	(.L_1 - .L_0)
	.align		4
.L_0:
        /*0004*/ 	.word	index@(_Z23kernelMultipleMatrixMulPfS_S_iii)
        /*0008*/ 	.word	0x00000020


	//----- nvinfo : EIATTR_FRAME_SIZE
	.align		4
.L_1:
        /*000c*/ 	.byte	0x04, 0x11
        /*000e*/ 	.short	(.L_3 - .L_2)
	.align		4
.L_2:
        /*0010*/ 	.word	index@(_Z23kernelMultipleMatrixMulPfS_S_iii)
        /*0014*/ 	.word	0x00000000


	//----- nvinfo : EIATTR_MIN_STACK_SIZE
	.align		4
.L_3:
        /*0018*/ 	.byte	0x04, 0x12
        /*001a*/ 	.short	(.L_5 - .L_4)
	.align		4
.L_4:
        /*001c*/ 	.word	index@(_Z23kernelMultipleMatrixMulPfS_S_iii)
        /*0020*/ 	.word	0x00000000
.L_5:


//--------------------- .nv.compat                --------------------------
	.section	.nv.compat,"",@"SHT_CUDA_COMPAT_INFO"
	.align	4
        /*0000*/ 	.byte	0x02, 0x09, 0x00, 0x00, 0x02, 0x02, 0x01, 0x00, 0x02, 0x05, 0x05, 0x00, 0x03, 0x07, 0x01, 0x01
        /*0010*/ 	.byte	0x02, 0x03, 0x00, 0x00, 0x02, 0x06, 0x01, 0x00, 0x04, 0x0b, 0x08, 0x00, 0x09, 0x00, 0x00, 0x00
        /*0020*/ 	.byte	0x00, 0x00, 0x00, 0x00


//--------------------- .nv.info._Z23kernelMultipleMatrixMulPfS_S_iii --------------------------
	.section	.nv.info._Z23kernelMultipleMatrixMulPfS_S_iii,"",@"SHT_CUDA_INFO"
	.sectionflags	@""
	.align	4


	//----- nvinfo : EIATTR_CUDA_API_VERSION
	.align		4
        /*0000*/ 	.byte	0x04, 0x37
        /*0002*/ 	.short	(.L_7 - .L_6)
.L_6:
        /*0004*/ 	.word	0x00000082


	//----- nvinfo : EIATTR_KPARAM_INFO
	.align		4
.L_7:
        /*0008*/ 	.byte	0x04, 0x17
        /*000a*/ 	.short	(.L_9 - .L_8)
.L_8:
        /*000c*/ 	.word	0x00000000
        /*0010*/ 	.short	0x0005
        /*0012*/ 	.short	0x0020
        /*0014*/ 	.byte	0x00, 0xf0, 0x11, 0x00


	//----- nvinfo : EIATTR_KPARAM_INFO
	.align		4
.L_9:
        /*0018*/ 	.byte	0x04, 0x17
        /*001a*/ 	.short	(.L_11 - .L_10)
.L_10:
        /*001c*/ 	.word	0x00000000
        /*0020*/ 	.short	0x0004
        /*0022*/ 	.short	0x001c
        /*0024*/ 	.byte	0x00, 0xf0, 0x11, 0x00


	//----- nvinfo : EIATTR_KPARAM_INFO
	.align		4
.L_11:
        /*0028*/ 	.byte	0x04, 0x17
        /*002a*/ 	.short	(.L_13 - .L_12)
.L_12:
        /*002c*/ 	.word	0x00000000
        /*0030*/ 	.short	0x0003
        /*0032*/ 	.short	0x0018
        /*0034*/ 	.byte	0x00, 0xf0, 0x11, 0x00


	//----- nvinfo : EIATTR_KPARAM_INFO
	.align		4
.L_13:
        /*0038*/ 	.byte	0x04, 0x17
        /*003a*/ 	.short	(.L_15 - .L_14)
.L_14:
        /*003c*/ 	.word	0x00000000
        /*0040*/ 	.short	0x0002
        /*0042*/ 	.short	0x0010
        /*0044*/ 	.byte	0x00, 0xf5, 0x21, 0x00


	//----- nvinfo : EIATTR_KPARAM_INFO
	.align		4
.L_15:
        /*0048*/ 	.byte	0x04, 0x17
        /*004a*/ 	.short	(.L_17 - .L_16)
.L_16:
        /*004c*/ 	.word	0x00000000
        /*0050*/ 	.short	0x0001
        /*0052*/ 	.short	0x0008
        /*0054*/ 	.byte	0x00, 0xf5, 0x21, 0x00


	//----- nvinfo : EIATTR_KPARAM_INFO
	.align		4
.L_17:
        /*0058*/ 	.byte	0x04, 0x17
        /*005a*/ 	.short	(.L_19 - .L_18)
.L_18:
        /*005c*/ 	.word	0x00000000
        /*0060*/ 	.short	0x0000
        /*0062*/ 	.short	0x0000
        /*0064*/ 	.byte	0x00, 0xf5, 0x21, 0x00


	//----- nvinfo : EIATTR_SPARSE_MMA_MASK
	.align		4
.L_19:
        /*0068*/ 	.byte	0x03, 0x50
        /*006a*/ 	.short	0x0000


	//----- nvinfo : EIATTR_MAXREG_COUNT
	.align		4
        /*006c*/ 	.byte	0x03, 0x1b
        /*006e*/ 	.short	0x00ff


	//----- nvinfo : EIATTR_NUM_BARRIERS
	.align		4
        /*0070*/ 	.byte	0x02, 0x4c
        /*0072*/ 	.byte	0x01
	.zero		1


	//----- nvinfo : EIATTR_MERCURY_ISA_VERSION
	.align		4
        /*0074*/ 	.byte	0x03, 0x5f
        /*0076*/ 	.short	0x0101


	//----- nvinfo : EIATTR_VRC_CTA_INIT_COUNT
	.align		4
        /*0078*/ 	.byte	0x02, 0x4a
	.zero		1
	.zero		1


	//----- nvinfo : EIATTR_EXIT_INSTR_OFFSETS
	.align		4
        /*007c*/ 	.byte	0x04, 0x1c
        /*007e*/ 	.short	(.L_21 - .L_20)


	//   ....[0]....
.L_20:
        /*0080*/ 	.word	0x00001e30


	//----- nvinfo : EIATTR_CBANK_PARAM_SIZE
	.align		4
.L_21:
        /*0084*/ 	.byte	0x03, 0x19
        /*0086*/ 	.short	0x0024


	//----- nvinfo : EIATTR_PARAM_CBANK
	.align		4
        /*0088*/ 	.byte	0x04, 0x0a
        /*008a*/ 	.short	(.L_23 - .L_22)
	.align		4
.L_22:
        /*008c*/ 	.word	index@(.nv.constant0._Z23kernelMultipleMatrixMulPfS_S_iii)
        /*0090*/ 	.short	0x0380
        /*0092*/ 	.short	0x0024


	//----- nvinfo : EIATTR_SW_WAR
	.align		4
.L_23:
        /*0094*/ 	.byte	0x04, 0x36
        /*0096*/ 	.short	(.L_25 - .L_24)
.L_24:
        /*0098*/ 	.word	0x00000008
.L_25:


//--------------------- .nv.callgraph             --------------------------
	.section	.nv.callgraph,"",@"SHT_CUDA_CALLGRAPH"
	.align	4
	.sectionentsize	8
	.align		4
        /*0000*/ 	.word	0x00000000
	.align		4
        /*0004*/ 	.word	0xffffffff
	.align		4
        /*0008*/ 	.word	0x00000000
	.align		4
        /*000c*/ 	.word	0xfffffffe
	.align		4
        /*0010*/ 	.word	0x00000000
	.align		4
        /*0014*/ 	.word	0xfffffffd
	.align		4
        /*0018*/ 	.word	0x00000000
	.align		4
        /*001c*/ 	.word	0xfffffffc


//--------------------- .text._Z23kernelMultipleMatrixMulPfS_S_iii --------------------------
	.section	.text._Z23kernelMultipleMatrixMulPfS_S_iii,"ax",@progbits
	.align	128
        .global         _Z23kernelMultipleMatrixMulPfS_S_iii
        .type           _Z23kernelMultipleMatrixMulPfS_S_iii,@function
        .size           _Z23kernelMultipleMatrixMulPfS_S_iii,(.L_x_8 - _Z23kernelMultipleMatrixMulPfS_S_iii)
        .other          _Z23kernelMultipleMatrixMulPfS_S_iii,@"STO_CUDA_ENTRY STV_DEFAULT"
_Z23kernelMultipleMatrixMulPfS_S_iii:
.text._Z23kernelMultipleMatrixMulPfS_S_iii:
[----:B------:R-:W-:Y:S01]  /*0000*/  LDC R1, c[0x0][0x37c] ;  /* 0x0000df00ff017b82 */ /* 0x000fe20000000800 */
[----:B------:R-:W0:Y:S01]  /*0010*/  S2R R5, SR_CTAID.Y ;  /* 0x0000000000057919 */ /* 0x000e220000002600 */
[----:B------:R-:W1:Y:S01]  /*0020*/  LDCU UR10, c[0x0][0x39c] ;  /* 0x00007380ff0a77ac */ /* 0x000e620008000800 */
[----:B------:R-:W-:Y:S01]  /*0030*/  HFMA2 R27, -RZ, RZ, 0, 0 ;  /* 0x00000000ff1b7431 */ /* 0x000fe200000001ff */
[----:B------:R-:W0:Y:S01]  /*0040*/  S2R R0, SR_TID.Y ;  /* 0x0000000000007919 */ /* 0x000e220000002200 */
[----:B------:R-:W2:Y:S01]  /*0050*/  LDCU.64 UR8, c[0x0][0x358] ;  /* 0x00006b00ff0877ac */ /* 0x000ea20008000a00 */
[----:B------:R-:W3:Y:S01]  /*0060*/  S2R R2, SR_CTAID.X ;  /* 0x0000000000027919 */ /* 0x000ee20000002500 */
[----:B------:R-:W4:Y:S01]  /*0070*/  S2R R3, SR_TID.X ;  /* 0x0000000000037919 */ /* 0x000f220000002100 */
[----:B-1----:R-:W-:Y:S01]  /*0080*/  UISETP.GE.AND UP0, UPT, UR10, 0x1, UPT ;  /* 0x000000010a00788c */ /* 0x002fe2000bf06270 */
[----:B0-----:R-:W-:-:S08]  /*0090*/  LEA R18, R5, R0, 0x1 ;  /* 0x0000000005127211 */ /* 0x001fd000078e08ff */
[----:B--2---:R-:W-:Y:S05]  /*00a0*/  BRA.U !UP0, `(.L_x_0) ;  /* 0x0000001d08487547 */ /* 0x004fea000b800000 */
[----:B------:R-:W0:Y:S01]  /*00b0*/  S2UR UR7, SR_CgaCtaId ;  /* 0x00000000000779c3 */ /* 0x000e220000008800 */
[----:B------:R-:W-:Y:S01]  /*00c0*/  UMOV UR5, 0x400 ;  /* 0x0000040000057882 */ /* 0x000fe20000000000 */
[----:B------:R-:W-:Y:S01]  /*00d0*/  UISETP.GE.U32.AND UP0, UPT, UR10, 0x7, UPT ;  /* 0x000000070a00788c */ /* 0x000fe2000bf06070 */
[----:B------:R-:W-:Y:S01]  /*00e0*/  MOV R27, RZ ;  /* 0x000000ff001b7202 */ /* 0x000fe20000000f00 */
[----:B------:R-:W-:Y:S01]  /*00f0*/  UIADD3 UR6, UPT, UPT, UR5, 0x10, URZ ;  /* 0x0000001005067890 */ /* 0x000fe2000fffe0ff */
[----:B------:R-:W-:Y:S01]  /*0100*/  MOV R7, RZ ;  /* 0x000000ff00077202 */ /* 0x000fe20000000f00 */
[----:B------:R-:W-:-:S04]  /*0110*/  UIADD3 UR4, UPT, UPT, UR10, 0x1, URZ ;  /* 0x000000010a047890 */ /* 0x000fc8000fffe0ff */
[----:B------:R-:W-:Y:S02]  /*0120*/  USHF.R.U32.HI UR4, URZ, 0x1, UR4 ;  /* 0x00000001ff047899 */ /* 0x000fe40008011604 */
[----:B0-----:R-:W-:Y:S02]  /*0130*/  ULEA UR5, UR7, UR5, 0x18 ;  /* 0x0000000507057291 */ /* 0x001fe4000f8ec0ff */
[----:B------:R-:W-:Y:S02]  /*0140*/  ULEA UR6, UR7, UR6, 0x18 ;  /* 0x0000000607067291 */ /* 0x000fe4000f8ec0ff */
[----:B------:R-:W-:Y:S02]  /*0150*/  ULOP3.LUT UR7, UR4, 0x3, URZ, 0xc0, !UPT ;  /* 0x0000000304077892 */ /* 0x000fe4000f8ec0ff */
[----:B------:R-:W-:Y:S02]  /*0160*/  LEA R6, R0, UR5, 0x3 ;  /* 0x0000000500067c11 */ /* 0x000fe4000f8e18ff */
[----:B----4-:R-:W-:-:S02]  /*0170*/  LEA R5, R3, UR6, 0x2 ;  /* 0x0000000603057c11 */ /* 0x010fc4000f8e10ff */
[----:B------:R-:W-:Y:S02]  /*0180*/  LEA R8, R3, R6, 0x2 ;  /* 0x0000000603087211 */ /* 0x000fe400078e10ff */
[----:B------:R-:W-:Y:S01]  /*0190*/  LEA R9, R0, R5, 0x3 ;  /* 0x0000000500097211 */ /* 0x000fe200078e18ff */
[----:B------:R-:W-:Y:S06]  /*01a0*/  BRA.U !UP0, `(.L_x_1) ;  /* 0x0000001908947547 */ /* 0x000fec000b800000 */
[----:B------:R-:W0:Y:S01]  /*01b0*/  LDC R10, c[0x0][0x3a0] ;  /* 0x0000e800ff0a7b82 */ /* 0x000e220000000800 */
[----:B------:R-:W-:Y:S01]  /*01c0*/  ULOP3.LUT UR4, UR4, 0x3ffffffc, URZ, 0xc0, !UPT ;  /* 0x3ffffffc04047892 */ /* 0x000fe2000f8ec0ff */
[----:B------:R-:W-:Y:S01]  /*01d0*/  IADD3 R11, PT, PT, R0, 0x6, RZ ;  /* 0x00000006000b7810 */ /* 0x000fe20007ffe0ff */
[--C-:B------:R-:W-:Y:S01]  /*01e0*/  IMAD R4, R18, UR10, R3.reuse ;  /* 0x0000000a12047c24 */ /* 0x100fe2000f8e0203 */
[C---:B------:R-:W-:Y:S01]  /*01f0*/  IADD3 R12, PT, PT, R0.reuse, 0x4, RZ ;  /* 0x00000004000c7810 */ /* 0x040fe20007ffe0ff */
[----:B------:R-:W-:Y:S01]  /*0200*/  UIADD3 UR5, UPT, UPT, -UR4, URZ, URZ ;  /* 0x000000ff04057290 */ /* 0x000fe2000fffe1ff */
[----:B------:R-:W-:Y:S02]  /*0210*/  IADD3 R14, PT, PT, R0, 0x2, RZ ;  /* 0x00000002000e7810 */ /* 0x000fe40007ffe0ff */
[----:B------:R-:W-:Y:S01]  /*0220*/  MOV R27, RZ ;  /* 0x000000ff001b7202 */ /* 0x000fe20000000f00 */
[----:B------:R-:W-:Y:S01]  /*0230*/  UISETP.GE.AND UP0, UPT, UR5, URZ, UPT ;  /* 0x000000ff0500728c */ /* 0x000fe2000bf06270 */
[----:B------:R-:W-:Y:S01]  /*0240*/  MOV R7, UR4 ;  /* 0x0000000400077c02 */ /* 0x000fe20008000f00 */
[----:B0-----:R-:W-:-:S02]  /*0250*/  IMAD R11, R11, R10, R3 ;  /* 0x0000000a0b0b7224 */ /* 0x001fc400078e0203 */
[-CC-:B------:R-:W-:Y:S02]  /*0260*/  IMAD R13, R12, R10.reuse, R3.reuse ;  /* 0x0000000a0c0d7224 */ /* 0x180fe400078e0203 */
[-CC-:B------:R-:W-:Y:S01]  /*0270*/  IMAD R21, R14, R10.reuse, R3.reuse ;  /* 0x0000000a0e157224 */ /* 0x180fe200078e0203 */
[----:B---3--:R-:W-:Y:S01]  /*0280*/  LEA R19, R2, R11, 0x1 ;  /* 0x0000000b02137211 */ /* 0x008fe200078e08ff */
[----:B------:R-:W-:Y:S01]  /*0290*/  IMAD R23, R0, R10, R3 ;  /* 0x0000000a00177224 */ /* 0x000fe200078e0203 */
[C---:B------:R-:W-:Y:S02]  /*02a0*/  LEA R11, R2.reuse, R13, 0x1 ;  /* 0x0000000d020b7211 */ /* 0x040fe400078e08ff */
[C---:B------:R-:W-:Y:S02]  /*02b0*/  LEA R21, R2.reuse, R21, 0x1 ;  /* 0x0000001502157211 */ /* 0x040fe400078e08ff */
[----:B------:R-:W-:Y:S01]  /*02c0*/  LEA R23, R2, R23, 0x1 ;  /* 0x0000001702177211 */ /* 0x000fe200078e08ff */
[----:B------:R-:W-:Y:S06]  /*02d0*/  BRA.U UP0, `(.L_x_2) ;  /* 0x00000015005c7547 */ /* 0x000fec000b800000 */
[----:B------:R-:W-:Y:S02]  /*02e0*/  UIADD3 UR4, UPT, UPT, -UR5, URZ, URZ ;  /* 0x000000ff05047290 */ /* 0x000fe4000fffe1ff */
[----:B------:R-:W-:Y:S02]  /*02f0*/  UPLOP3.LUT UP0, UPT, UPT, UPT, UPT, 0x80, 0x8 ;  /* 0x000000000008789c */ /* 0x000fe40003f0f070 */
[----:B------:R-:W-:-:S09]  /*0300*/  UISETP.GT.AND UP1, UPT, UR4, 0xc, UPT ;  /* 0x0000000c0400788c */ /* 0x000fd2000bf24270 */
[----:B------:R-:W-:Y:S05]  /*0310*/  BRA.U !UP1, `(.L_x_3) ;  /* 0x0000000d09787547 */ /* 0x000fea000b800000 */
[----:B------:R-:W-:-:S11]  /*0320*/  UPLOP3.LUT UP0, UPT, UPT, UPT, UPT, 0x40, 0x4 ;  /* 0x000000000004789c */ /* 0x000fd60003f0e870 */
.L_x_4:
[----:B------:R-:W0:Y:S08]  /*0330*/  LDC.64 R24, c[0x0][0x388] ;  /* 0x0000e200ff187b82 */ /* 0x000e300000000a00 */
[----:B------:R-:W1:Y:S01]  /*0340*/  LDC.64 R16, c[0x0][0x390] ;  /* 0x0000e400ff107b82 */ /* 0x000e620000000a00 */
[----:B0-----:R-:W-:-:S05]  /*0350*/  IMAD.WIDE R28, R4, 0x4, R24 ;  /* 0x00000004041c7825 */ /* 0x001fca00078e0218 */
[----:B------:R-:W2:Y:S01]  /*0360*/  LDG.E R22, desc[UR8][R28.64] ;  /* 0x000000081c167981 */ /* 0x000ea2000c1e1900 */
[----:B-1----:R-:W-:-:S06]  /*0370*/  IMAD.WIDE R14, R23, 0x4, R16 ;  /* 0x00000004170e7825 */ /* 0x002fcc00078e0210 */
[----:B------:R-:W3:Y:S04]  /*0380*/  LDG.E R14, desc[UR8][R14.64] ;  /* 0x000000080e0e7981 */ /* 0x000ee8000c1e1900 */
[----:B--2---:R-:W-:Y:S04]  /*0390*/  STS [R8], R22 ;  /* 0x0000001608007388 */ /* 0x004fe80000000800 */
[----:B---3--:R-:W-:Y:S01]  /*03a0*/  STS [R9], R14 ;  /* 0x0000000e09007388 */ /* 0x008fe20000000800 */
[----:B------:R-:W-:Y:S06]  /*03b0*/  BAR.SYNC.DEFER_BLOCKING 0x0 ;  /* 0x0000000000007b1d */ /* 0x000fec0000010000 */
[----:B------:R-:W-:Y:S04]  /*03c0*/  LDS R20, [R5] ;  /* 0x0000000005147984 */ /* 0x000fe80000000800 */
[----:B------:R-:W0:Y:S04]  /*03d0*/  LDS.64 R12, [R6] ;  /* 0x00000000060c7984 */ /* 0x000e280000000a00 */
[----:B------:R-:W1:Y:S01]  /*03e0*/  LDS R26, [R5+0x8] ;  /* 0x00000800051a7984 */ /* 0x000e620000000800 */
[----:B0-----:R-:W-:-:S04]  /*03f0*/  FFMA R20, R12, R20, R27 ;  /* 0x000000140c147223 */ /* 0x001fc8000000001b */
[----:B-1----:R-:W-:Y:S01]  /*0400*/  FFMA R20, R26, R13, R20 ;  /* 0x0000000d1a147223 */ /* 0x002fe20000000014 */
[----:B------:R-:W-:Y:S01]  /*0410*/  BAR.SYNC.DEFER_BLOCKING 0x0 ;  /* 0x0000000000007b1d */ /* 0x000fe20000010000 */
[----:B------:R-:W-:-:S05]  /*0420*/  IMAD.WIDE R26, R21, 0x4, R16 ;  /* 0x00000004151a7825 */ /* 0x000fca00078e0210 */
[----:B------:R-:W2:Y:S04]  /*0430*/  LDG.E R13, desc[UR8][R28.64+0x8] ;  /* 0x000008081c0d7981 */ /* 0x000ea8000c1e1900 */
[----:B------:R-:W3:Y:S04]  /*0440*/  LDG.E R26, desc[UR8][R26.64] ;  /* 0x000000081a1a7981 */ /* 0x000ee8000c1e1900 */
[----:B--2---:R-:W-:Y:S04]  /*0450*/  STS [R8], R13 ;  /* 0x0000000d08007388 */ /* 0x004fe80000000800 */
[----:B---3--:R-:W-:Y:S01]  /*0460*/  STS [R9], R26 ;  /* 0x0000001a09007388 */ /* 0x008fe20000000800 */
[----:B------:R-:W-:Y:S06]  /*0470*/  BAR.SYNC.DEFER_BLOCKING 0x0 ;  /* 0x0000000000007b1d */ /* 0x000fec0000010000 */
[----:B------:R-:W-:Y:S04]  /*0480*/  LDS R15, [R5] ;  /* 0x00000000050f7984 */ /* 0x000fe80000000800 */
[----:B------:R-:W0:Y:S04]  /*0490*/  LDS.64 R12, [R6] ;  /* 0x00000000060c7984 */ /* 0x000e280000000a00 */
[----:B------:R-:W1:Y:S01]  /*04a0*/  LDS R14, [R5+0x8] ;  /* 0x00000800050e7984 */ /* 0x000e620000000800 */
[----:B------:R-:W-:Y:S06]  /*04b0*/  BAR.SYNC.DEFER_BLOCKING 0x0 ;  /* 0x0000000000007b1d */ /* 0x000fec0000010000 */
[----:B------:R-:W2:Y:S01]  /*04c0*/  LDG.E R22, desc[UR8][R28.64+0x10] ;  /* 0x000010081c167981 */ /* 0x000ea2000c1e1900 */
[----:B0-----:R-:W-:-:S04]  /*04d0*/  FFMA R12, R12, R15, R20 ;  /* 0x0000000f0c0c7223 */ /* 0x001fc80000000014 */
[----:B-1----:R-:W-:Y:S01]  /*04e0*/  FFMA R20, R14, R13, R12 ;  /* 0x0000000d0e147223 */ /* 0x002fe2000000000c */
[----:B------:R-:W-:-:S06]  /*04f0*/  IMAD.WIDE R14, R11, 0x4, R16 ;  /* 0x000000040b0e7825 */ /* 0x000fcc00078e0210 */
[----:B------:R-:W3:Y:S04]  /*0500*/  LDG.E R14, desc[UR8][R14.64] ;  /* 0x000000080e0e7981 */ /* 0x000ee8000c1e1900 */
[----:B--2---:R-:W-:Y:S04]  /*0510*/  STS [R8], R22 ;  /* 0x0000001608007388 */ /* 0x004fe80000000800 */
[----:B---3--:R-:W-:Y:S01]  /*0520*/  STS [R9], R14 ;  /* 0x0000000e09007388 */ /* 0x008fe20000000800 */
[----:B------:R-:W-:Y:S06]  /*0530*/  BAR.SYNC.DEFER_BLOCKING 0x0 ;  /* 0x0000000000007b1d */ /* 0x000fec0000010000 */
[----:B------:R-:W-:Y:S04]  /*0540*/  LDS R27, [R5] ;  /* 0x00000000051b7984 */ /* 0x000fe80000000800 */
[----:B------:R-:W0:Y:S02]  /*0550*/  LDS.64 R12, [R6] ;  /* 0x00000000060c7984 */ /* 0x000e240000000a00 */
[----:B0-----:R-:W-:-:S02]  /*0560*/  FFMA R12, R12, R27, R20 ;  /* 0x0000001b0c0c7223 */ /* 0x001fc40000000014 */
[----:B------:R-:W0:Y:S01]  /*0570*/  LDS R20, [R5+0x8] ;  /* 0x0000080005147984 */ /* 0x000e220000000800 */
[----:B------:R-:W-:Y:S01]  /*0580*/  BAR.SYNC.DEFER_BLOCKING 0x0 ;  /* 0x0000000000007b1d */ /* 0x000fe20000010000 */
[----:B------:R-:W-:-:S05]  /*0590*/  IMAD.WIDE R26, R19, 0x4, R16 ;  /* 0x00000004131a7825 */ /* 0x000fca00078e0210 */
[----:B------:R-:W2:Y:S04]  /*05a0*/  LDG.E R29, desc[UR8][R28.64+0x18] ;  /* 0x000018081c1d7981 */ /* 0x000ea8000c1e1900 */
[----:B------:R-:W3:Y:S01]  /*05b0*/  LDG.E R28, desc[UR8][R26.64] ;  /* 0x000000081a1c7981 */ /* 0x000ee2000c1e1900 */
[----:B0-----:R-:W-:Y:S01]  /*05c0*/  FFMA R13, R20, R13, R12 ;  /* 0x0000000d140d7223 */ /* 0x001fe2000000000c */
[----:B------:R-:W-:Y:S02]  /*05d0*/  IADD3 R12, PT, PT, R4, 0x8, RZ ;  /* 0x00000008040c7810 */ /* 0x000fe40007ffe0ff */
[----:B------:R-:W-:Y:S01]  /*05e0*/  LEA R23, R10, R23, 0x3 ;  /* 0x000000170a177211 */ /* 0x000fe200078e18ff */
[----:B--2---:R-:W-:Y:S04]  /*05f0*/  STS [R8], R29 ;  /* 0x0000001d08007388 */ /* 0x004fe80000000800 */
[----:B---3--:R-:W-:Y:S01]  /*0600*/  STS [R9], R28 ;  /* 0x0000001c09007388 */ /* 0x008fe20000000800 */
[----:B------:R-:W-:Y:S06]  /*0610*/  BAR.SYNC.DEFER_BLOCKING 0x0 ;  /* 0x0000000000007b1d */ /* 0x000fec0000010000 */
[----:B------:R-:W-:Y:S04]  /*0620*/  LDS R26, [R5] ;  /* 0x00000000051a7984 */ /* 0x000fe80000000800 */
[----:B------:R-:W0:Y:S04]  /*0630*/  LDS.64 R14, [R6] ;  /* 0x00000000060e7984 */ /* 0x000e280000000a00 */
[----:B------:R-:W1:Y:S01]  /*0640*/  LDS R22, [R5+0x8] ;  /* 0x0000080005167984 */ /* 0x000e620000000800 */
[----:B0-----:R-:W-:Y:S01]  /*0650*/  FFMA R13, R14, R26, R13 ;  /* 0x0000001a0e0d7223 */ /* 0x001fe2000000000d */
[----:B------:R-:W-:-:S04]  /*0660*/  IMAD.WIDE R26, R12, 0x4, R24 ;  /* 0x000000040c1a7825 */ /* 0x000fc800078e0218 */
[----:B-1----:R-:W-:Y:S01]  /*0670*/  FFMA R29, R22, R15, R13 ;  /* 0x0000000f161d7223 */ /* 0x002fe2000000000d */
[----:B------:R-:W-:Y:S01]  /*0680*/  BAR.SYNC.DEFER_BLOCKING 0x0 ;  /* 0x0000000000007b1d */ /* 0x000fe20000010000 */
[----:B------:R-:W-:-:S05]  /*0690*/  IMAD.WIDE R14, R23, 0x4, R16 ;  /* 0x00000004170e7825 */ /* 0x000fca00078e0210 */
[----:B------:R-:W2:Y:S04]  /*06a0*/  LDG.E R22, desc[UR8][R26.64] ;  /* 0x000000081a167981 */ /* 0x000ea8000c1e1900 */
[----:B------:R-:W3:Y:S01]  /*06b0*/  LDG.E R14, desc[UR8][R14.64] ;  /* 0x000000080e0e7981 */ /* 0x000ee2000c1e1900 */
[----:B------:R-:W-:-:S03]  /*06c0*/  LEA R21, R10, R21, 0x3 ;  /* 0x000000150a157211 */ /* 0x000fc600078e18ff */
[----:B--2---:R0:W-:Y:S04]  /*06d0*/  STS [R8], R22 ;  /* 0x0000001608007388 */ /* 0x0041e80000000800 */
[----:B---3--:R-:W-:Y:S01]  /*06e0*/  STS [R9], R14 ;  /* 0x0000000e09007388 */ /* 0x008fe20000000800 */
[----:B------:R-:W-:Y:S06]  /*06f0*/  BAR.SYNC.DEFER_BLOCKING 0x0 ;  /* 0x0000000000007b1d */ /* 0x000fec0000010000 */
[----:B------:R-:W-:Y:S04]  /*0700*/  LDS R20, [R5] ;  /* 0x0000000005147984 */ /* 0x000fe80000000800 */
[----:B------:R-:W1:Y:S04]  /*0710*/  LDS.64 R12, [R6] ;  /* 0x00000000060c7984 */ /* 0x000e680000000a00 */
[----:B------:R-:W2:Y:S01]  /*0720*/  LDS R28, [R5+0x8] ;  /* 0x00000800051c7984 */ /* 0x000ea20000000800 */
[----:B------:R-:W-:Y:S06]  /*0730*/  BAR.SYNC.DEFER_BLOCKING 0x0 ;  /* 0x0000000000007b1d */ /* 0x000fec0000010000 */
[----:B0-----:R-:W3:Y:S01]  /*0740*/  LDG.E R22, desc[UR8][R26.64+0x8] ;  /* 0x000008081a167981 */ /* 0x001ee2000c1e1900 */
[----:B-1----:R-:W-:-:S04]  /*0750*/  FFMA R20, R12, R20, R29 ;  /* 0x000000140c147223 */ /* 0x002fc8000000001d */
[----:B--2---:R-:W-:Y:S01]  /*0760*/  FFMA R20, R28, R13, R20 ;  /* 0x0000000d1c147223 */ /* 0x004fe20000000014 */
[----:B------:R-:W-:-:S06]  /*0770*/  IMAD.WIDE R28, R21, 0x4, R16 ;  /* 0x00000004151c7825 */ /* 0x000fcc00078e0210 */
[----:B------:R-:W2:Y:S01]  /*0780*/  LDG.E R28, desc[UR8][R28.64] ;  /* 0x000000081c1c7981 */ /* 0x000ea2000c1e1900 */
[----:B------:R-:W-:-:S03]  /*0790*/  LEA R11, R10, R11, 0x3 ;  /* 0x0000000b0a0b7211 */ /* 0x000fc600078e18ff */
[----:B---3--:R0:W-:Y:S04]  /*07a0*/  STS [R8], R22 ;  /* 0x0000001608007388 */ /* 0x0081e80000000800 */
[----:B--2---:R-:W-:Y:S01]  /*07b0*/  STS [R9], R28 ;  /* 0x0000001c09007388 */ /* 0x004fe20000000800 */
        /* <DEDUP_REMOVED lines=11> */
[----:B---3--:R-:W-:Y:S04]  /*0870*/  STS [R8], R22 ;  /* 0x0000001608007388 */ /* 0x008fe80000000800 */
[----:B--2---:R-:W-:Y:S01]  /*0880*/  STS [R9], R14 ;  /* 0x0000000e09007388 */ /* 0x004fe20000000800 */
        /* <DEDUP_REMOVED lines=9> */
[----:B------:R-:W-:Y:S01]  /*0920*/  LEA R23, R10, R23, 0x3 ;  /* 0x000000170a177211 */ /* 0x000fe200078e18ff */
[----:B0-----:R-:W-:Y:S01]  /*0930*/  FFMA R13, R20, R13, R12 ;  /* 0x0000000d140d7223 */ /* 0x001fe2000000000c */
[----:B------:R-:W-:Y:S01]  /*0940*/  IADD3 R12, PT, PT, R4, 0x10, RZ ;  /* 0x00000010040c7810 */ /* 0x000fe20007ffe0ff */
        /* <DEDUP_REMOVED lines=38> */
[----:B------:R-:W3:Y:S01]  /*0bb0*/  LDG.E R14, desc[UR8][R14.64] ;  /* 0x000000080e0e7981 */ /* 0x000ee2000c1e1900 */
[----:B------:R-:W-:-:S03]  /*0bc0*/  LEA R19, R10, R19, 0x3 ;  /* 0x000000130a137211 */ /* 0x000fc600078e18ff */
        /* <DEDUP_REMOVED lines=13> */
[----:B------:R-:W-:-:S05]  /*0ca0*/  IADD3 R20, PT, PT, R4, 0x18, RZ ;  /* 0x0000001804147810 */ /* 0x000fca0007ffe0ff */
[----:B------:R-:W-:Y:S01]  /*0cb0*/  IMAD.WIDE R24, R20, 0x4, R24 ;  /* 0x0000000414187825 */ /* 0x000fe200078e0218 */
[----:B--2---:R0:W-:Y:S04]  /*0cc0*/  STS [R8], R27 ;  /* 0x0000001b08007388 */ /* 0x0041e80000000800 */
[----:B---3--:R-:W-:Y:S01]  /*0cd0*/  STS [R9], R28 ;  /* 0x0000001c09007388 */ /* 0x008fe20000000800 */
[----:B------:R-:W-:Y:S01]  /*0ce0*/  BAR.SYNC.DEFER_BLOCKING 0x0 ;  /* 0x0000000000007b1d */ /* 0x000fe20000010000 */
[----:B0-----:R-:W-:-:S05]  /*0cf0*/  IMAD.WIDE R26, R23, 0x4, R16 ;  /* 0x00000004171a7825 */ /* 0x001fca00078e0210 */
[----:B------:R-:W-:Y:S04]  /*0d00*/  LDS R12, [R5] ;  /* 0x00000000050c7984 */ /* 0x000fe80000000800 */
[----:B------:R-:W0:Y:S04]  /*0d10*/  LDS.64 R14, [R6] ;  /* 0x00000000060e7984 */ /* 0x000e280000000a00 */
[----:B------:R-:W1:Y:S01]  /*0d20*/  LDS R29, [R5+0x8] ;  /* 0x00000800051d7984 */ /* 0x000e620000000800 */
[----:B------:R-:W-:Y:S06]  /*0d30*/  BAR.SYNC.DEFER_BLOCKING 0x0 ;  /* 0x0000000000007b1d */ /* 0x000fec0000010000 */
[----:B------:R-:W2:Y:S04]  /*0d40*/  LDG.E R20, desc[UR8][R24.64] ;  /* 0x0000000818147981 */ /* 0x000ea8000c1e1900 */
[----:B------:R3:W4:Y:S01]  /*0d50*/  LDG.E R22, desc[UR8][R26.64] ;  /* 0x000000081a167981 */ /* 0x000722000c1e1900 */
[----:B0-----:R-:W-:-:S04]  /*0d60*/  FFMA R14, R14, R12, R13 ;  /* 0x0000000c0e0e7223 */ /* 0x001fc8000000000d */
[----:B-1----:R-:W-:Y:S01]  /*0d70*/  FFMA R15, R29, R15, R14 ;  /* 0x0000000f1d0f7223 */ /* 0x002fe2000000000e */
[----:B------:R-:W-:-:S05]  /*0d80*/  LEA R21, R10, R21, 0x3 ;  /* 0x000000150a157211 */ /* 0x000fca00078e18ff */
[----:B---3--:R-:W-:Y:S01]  /*0d90*/  IMAD.WIDE R26, R21, 0x4, R16 ;  /* 0x00000004151a7825 */ /* 0x008fe200078e0210 */
[----:B--2---:R0:W-:Y:S04]  /*0da0*/  STS [R8], R20 ;  /* 0x0000001408007388 */ /* 0x0041e80000000800 */
[----:B----4-:R1:W-:Y:S01]  /*0db0*/  STS [R9], R22 ;  /* 0x0000001609007388 */ /* 0x0103e20000000800 */
[----:B------:R-:W-:Y:S06]  /*0dc0*/  BAR.SYNC.DEFER_BLOCKING 0x0 ;  /* 0x0000000000007b1d */ /* 0x000fec0000010000 */
[----:B------:R-:W-:Y:S04]  /*0dd0*/  LDS R28, [R5] ;  /* 0x00000000051c7984 */ /* 0x000fe80000000800 */
[----:B------:R-:W2:Y:S04]  /*0de0*/  LDS.64 R12, [R6] ;  /* 0x00000000060c7984 */ /* 0x000ea80000000a00 */
[----:B------:R-:W3:Y:S01]  /*0df0*/  LDS R29, [R5+0x8] ;  /* 0x00000800051d7984 */ /* 0x000ee20000000800 */
[----:B------:R-:W-:Y:S06]  /*0e00*/  BAR.SYNC.DEFER_BLOCKING 0x0 ;  /* 0x0000000000007b1d */ /* 0x000fec0000010000 */
[----:B0-----:R-:W4:Y:S04]  /*0e10*/  LDG.E R20, desc[UR8][R24.64+0x8] ;  /* 0x0000080818147981 */ /* 0x001f28000c1e1900 */
[----:B-1----:R0:W5:Y:S01]  /*0e20*/  LDG.E R22, desc[UR8][R26.64] ;  /* 0x000000081a167981 */ /* 0x002162000c1e1900 */
[----:B--2---:R-:W-:-:S04]  /*0e30*/  FFMA R12, R12, R28, R15 ;  /* 0x0000001c0c0c7223 */ /* 0x004fc8000000000f */
[----:B---3--:R-:W-:Y:S01]  /*0e40*/  FFMA R13, R29, R13, R12 ;  /* 0x0000000d1d0d7223 */ /* 0x008fe2000000000c */
[----:B------:R-:W-:-:S05]  /*0e50*/  LEA R11, R10, R11, 0x3 ;  /* 0x0000000b0a0b7211 */ /* 0x000fca00078e18ff */
[----:B0-----:R-:W-:Y:S01]  /*0e60*/  IMAD.WIDE R26, R11, 0x4, R16 ;  /* 0x000000040b1a7825 */ /* 0x001fe200078e0210 */
[----:B----4-:R-:W-:Y:S04]  /*0e70*/  STS [R8], R20 ;  /* 0x0000001408007388 */ /* 0x010fe80000000800 */
[----:B-----5:R-:W-:Y:S01]  /*0e80*/  STS [R9], R22 ;  /* 0x0000001609007388 */ /* 0x020fe20000000800 */
[----:B------:R-:W-:Y:S06]  /*0e90*/  BAR.SYNC.DEFER_BLOCKING 0x0 ;  /* 0x0000000000007b1d */ /* 0x000fec0000010000 */
[----:B------:R-:W-:Y:S04]  /*0ea0*/  LDS R28, [R5] ;  /* 0x00000000051c7984 */ /* 0x000fe80000000800 */
[----:B------:R-:W0:Y:S04]  /*0eb0*/  LDS.64 R14, [R6] ;  /* 0x00000000060e7984 */ /* 0x000e280000000a00 */
[----:B------:R-:W1:Y:S01]  /*0ec0*/  LDS R29, [R5+0x8] ;  /* 0x00000800051d7984 */ /* 0x000e620000000800 */
[----:B------:R-:W-:Y:S06]  /*0ed0*/  BAR.SYNC.DEFER_BLOCKING 0x0 ;  /* 0x0000000000007b1d */ /* 0x000fec0000010000 */
[----:B------:R2:W3:Y:S01]  /*0ee0*/  LDG.E R12, desc[UR8][R26.64] ;  /* 0x000000081a0c7981 */ /* 0x0004e2000c1e1900 */
[----:B0-----:R-:W-:-:S03]  /*0ef0*/  FFMA R14, R14, R28, R13 ;  /* 0x0000001c0e0e7223 */ /* 0x001fc6000000000d */
[----:B------:R-:W4:Y:S01]  /*0f00*/  LDG.E R28, desc[UR8][R24.64+0x10] ;  /* 0x00001008181c7981 */ /* 0x000f22000c1e1900 */
[----:B------:R-:W-:-:S05]  /*0f10*/  LEA R19, R10, R19, 0x3 ;  /* 0x000000130a137211 */ /* 0x000fca00078e18ff */
[----:B--2---:R-:W-:Y:S01]  /*0f20*/  IMAD.WIDE R26, R19, 0x4, R16 ;  /* 0x00000004131a7825 */ /* 0x004fe200078e0210 */
[----:B----4-:R-:W-:Y:S04]  /*0f30*/  STS [R8], R28 ;  /* 0x0000001c08007388 */ /* 0x010fe80000000800 */
[----:B---3--:R-:W-:Y:S01]  /*0f40*/  STS [R9], R12 ;  /* 0x0000000c09007388 */ /* 0x008fe20000000800 */
[----:B------:R-:W-:Y:S06]  /*0f50*/  BAR.SYNC.DEFER_BLOCKING 0x0 ;  /* 0x0000000000007b1d */ /* 0x000fec0000010000 */
[----:B------:R-:W-:Y:S04]  /*0f60*/  LDS R22, [R5] ;  /* 0x0000000005167984 */ /* 0x000fe80000000800 */
[----:B------:R-:W-:Y:S04]  /*0f70*/  LDS R20, [R5+0x8] ;  /* 0x0000080005147984 */ /* 0x000fe80000000800 */
[----:B------:R-:W0:Y:S01]  /*0f80*/  LDS.64 R12, [R6] ;  /* 0x00000000060c7984 */ /* 0x000e220000000a00 */
[----:B------:R-:W-:Y:S06]  /*0f90*/  BAR.SYNC.DEFER_BLOCKING 0x0 ;  /* 0x0000000000007b1d */ /* 0x000fec0000010000 */
[----:B------:R-:W2:Y:S04]  /*0fa0*/  LDG.E R25, desc[UR8][R24.64+0x18] ;  /* 0x0000180818197981 */ /* 0x000ea8000c1e1900 */
[----:B------:R-:W3:Y:S01]  /*0fb0*/  LDG.E R26, desc[UR8][R26.64] ;  /* 0x000000081a1a7981 */ /* 0x000ee2000c1e1900 */
[----:B-1----:R-:W-:Y:S01]  /*0fc0*/  FFMA R15, R29, R15, R14 ;  /* 0x0000000f1d0f7223 */ /* 0x002fe2000000000e */
[----:B------:R-:W-:-:S04]  /*0fd0*/  UIADD3 UR5, UPT, UPT, UR5, 0x10, URZ ;  /* 0x0000001005057890 */ /* 0x000fc8000fffe0ff */
[----:B------:R-:W-:Y:S01]  /*0fe0*/  UISETP.GE.AND UP1, UPT, UR5, -0xc, UPT ;  /* 0xfffffff40500788c */ /* 0x000fe2000bf26270 */
[----:B0-----:R-:W-:-:S04]  /*0ff0*/  FFMA R15, R12, R22, R15 ;  /* 0x000000160c0f7223 */ /* 0x001fc8000000000f */
[----:B------:R-:W-:Y:S01]  /*1000*/  FFMA R13, R20, R13, R15 ;  /* 0x0000000d140d7223 */ /* 0x000fe2000000000f */
[----:B------:R-:W-:Y:S02]  /*1010*/  IADD3 R4, PT, PT, R4, 0x20, RZ ;  /* 0x0000002004047810 */ /* 0x000fe40007ffe0ff */
[C---:B------:R-:W-:Y:S02]  /*1020*/  LEA R23, R10.reuse, R23, 0x3 ;  /* 0x000000170a177211 */ /* 0x040fe400078e18ff */
[C---:B------:R-:W-:Y:S02]  /*1030*/  LEA R21, R10.reuse, R21, 0x3 ;  /* 0x000000150a157211 */ /* 0x040fe400078e18ff */
[C---:B------:R-:W-:Y:S02]  /*1040*/  LEA R19, R10.reuse, R19, 0x3 ;  /* 0x000000130a137211 */ /* 0x040fe400078e18ff */
[----:B------:R-:W-:Y:S01]  /*1050*/  LEA R11, R10, R11, 0x3 ;  /* 0x0000000b0a0b7211 */ /* 0x000fe200078e18ff */
        /* <DEDUP_REMOVED lines=8> */
[----:B------:R-:W-:Y:S06]  /*10e0*/  BAR.SYNC.DEFER_BLOCKING 0x0 ;  /* 0x0000000000007b1d */ /* 0x000fec0000010000 */
[----:B------:R-:W-:Y:S05]  /*10f0*/  BRA.U !UP1, `(.L_x_4) ;  /* 0xfffffff1098c7547 */ /* 0x000fea000b83ffff */
.L_x_3:
[----:B------:R-:W-:-:S04]  /*1100*/  UIADD3 UR4, UPT, UPT, -UR5, URZ, URZ ;  /* 0x000000ff05047290 */ /* 0x000fc8000fffe1ff */
[----:B------:R-:W-:-:S09]  /*1110*/  UISETP.GT.AND UP1, UPT, UR4, 0x4, UPT ;  /* 0x000000040400788c */ /* 0x000fd2000bf24270 */
[----:B------:R-:W-:Y:S05]  /*1120*/  BRA.U !UP1, `(.L_x_5) ;  /* 0x0000000509c07547 */ /* 0x000fea000b800000 */
        /* <DEDUP_REMOVED lines=30> */
[----:B--2---:R0:W-:Y:S04]  /*1310*/  STS [R8], R27 ;  /* 0x0000001b08007388 */ /* 0x0041e80000000800 */
[----:B---3--:R-:W-:Y:S01]  /*1320*/  STS [R9], R12 ;  /* 0x0000000c09007388 */ /* 0x008fe20000000800 */
[----:B------:R-:W-:Y:S06]  /*1330*/  BAR.SYNC.DEFER_BLOCKING 0x0 ;  /* 0x0000000000007b1d */ /* 0x000fec0000010000 */
[----:B------:R-:W-:Y:S04]  /*1340*/  LDS R20, [R5] ;  /* 0x0000000005147984 */ /* 0x000fe80000000800 */
[----:B------:R-:W1:Y:S01]  /*1350*/  LDS.64 R14, [R6] ;  /* 0x00000000060e7984 */ /* 0x000e620000000a00 */
[----:B0-----:R-:W-:-:S04]  /*1360*/  IMAD.WIDE R26, R19, 0x4, R16 ;  /* 0x00000004131a7825 */ /* 0x001fc800078e0210 */
[----:B-1----:R-:W-:Y:S02]  /*1370*/  FFMA R22, R14, R20, R22 ;  /* 0x000000140e167223 */ /* 0x002fe40000000016 */
[----:B------:R-:W0:Y:S01]  /*1380*/  LDS R20, [R5+0x8] ;  /* 0x0000080005147984 */ /* 0x000e220000000800 */
[----:B------:R-:W-:Y:S06]  /*1390*/  BAR.SYNC.DEFER_BLOCKING 0x0 ;  /* 0x0000000000007b1d */ /* 0x000fec0000010000 */
        /* <DEDUP_REMOVED lines=15> */
[----:B------:R-:W3:Y:S01]  /*1490*/  LDG.E R28, desc[UR8][R28.64] ;  /* 0x000000081c1c7981 */ /* 0x000ee2000c1e1900 */
[----:B0-----:R-:W-:-:S04]  /*14a0*/  FFMA R12, R12, R14, R15 ;  /* 0x0000000e0c0c7223 */ /* 0x001fc8000000000f */
[----:B-1----:R-:W-:Y:S01]  /*14b0*/  FFMA R13, R27, R13, R12 ;  /* 0x0000000d1b0d7223 */ /* 0x002fe2000000000c */
[----:B------:R-:W-:-:S05]  /*14c0*/  LEA R21, R10, R21, 0x3 ;  /* 0x000000150a157211 */ /* 0x000fca00078e18ff */
[----:B------:R-:W-:Y:S01]  /*14d0*/  IMAD.WIDE R26, R21, 0x4, R16 ;  /* 0x00000004151a7825 */ /* 0x000fe200078e0210 */
[----:B--2---:R-:W-:Y:S04]  /*14e0*/  STS [R8], R20 ;  /* 0x0000001408007388 */ /* 0x004fe80000000800 */
[----:B---3--:R-:W-:Y:S01]  /*14f0*/  STS [R9], R28 ;  /* 0x0000001c09007388 */ /* 0x008fe20000000800 */
[----:B------:R-:W-:Y:S06]  /*1500*/  BAR.SYNC.DEFER_BLOCKING 0x0 ;  /* 0x0000000000007b1d */ /* 0x000fec0000010000 */
[----:B------:R-:W-:Y:S04]  /*1510*/  LDS R22, [R5] ;  /* 0x0000000005167984 */ /* 0x000fe80000000800 */
[----:B------:R-:W0:Y:S02]  /*1520*/  LDS.64 R14, [R6] ;  /* 0x00000000060e7984 */ /* 0x000e240000000a00 */
[----:B0-----:R-:W-:-:S02]  /*1530*/  FFMA R14, R14, R22, R13 ;  /* 0x000000160e0e7223 */ /* 0x001fc4000000000d */
[----:B------:R-:W0:Y:S01]  /*1540*/  LDS R22, [R5+0x8] ;  /* 0x0000080005167984 */ /* 0x000e220000000800 */
[----:B------:R-:W-:Y:S06]  /*1550*/  BAR.SYNC.DEFER_BLOCKING 0x0 ;  /* 0x0000000000007b1d */ /* 0x000fec0000010000 */
[----:B------:R-:W2:Y:S04]  /*1560*/  LDG.E R20, desc[UR8][R24.64+0x8] ;  /* 0x0000080818147981 */ /* 0x000ea8000c1e1900 */
[----:B------:R1:W3:Y:S01]  /*1570*/  LDG.E R28, desc[UR8][R26.64] ;  /* 0x000000081a1c7981 */ /* 0x0002e2000c1e1900 */
[----:B0-----:R-:W-:Y:S01]  /*1580*/  FFMA R15, R22, R15, R14 ;  /* 0x0000000f160f7223 */ /* 0x001fe2000000000e */
[----:B------:R-:W-:-:S05]  /*1590*/  LEA R11, R10, R11, 0x3 ;  /* 0x0000000b0a0b7211 */ /* 0x000fca00078e18ff */
[----:B-1----:R-:W-:Y:S01]  /*15a0*/  IMAD.WIDE R26, R11, 0x4, R16 ;  /* 0x000000040b1a7825 */ /* 0x002fe200078e0210 */
        /* <DEDUP_REMOVED lines=9> */
[----:B------:R-:W3:Y:S01]  /*1640*/  LDG.E R26, desc[UR8][R26.64] ;  /* 0x000000081a1a7981 */ /* 0x000ee2000c1e1900 */
[----:B------:R-:W-:-:S05]  /*1650*/  LEA R19, R10, R19, 0x3 ;  /* 0x000000130a137211 */ /* 0x000fca00078e18ff */
[----:B------:R-:W-:Y:S01]  /*1660*/  IMAD.WIDE R16, R19, 0x4, R16 ;  /* 0x0000000413107825 */ /* 0x000fe200078e0210 */
[----:B--2---:R-:W-:Y:S04]  /*1670*/  STS [R8], R15 ;  /* 0x0000000f08007388 */ /* 0x004fe80000000800 */
[----:B---3--:R-:W-:Y:S01]  /*1680*/  STS [R9], R26 ;  /* 0x0000001a09007388 */ /* 0x008fe20000000800 */
[----:B------:R-:W-:Y:S06]  /*1690*/  BAR.SYNC.DEFER_BLOCKING 0x0 ;  /* 0x0000000000007b1d */ /* 0x000fec0000010000 */
[----:B------:R-:W-:Y:S04]  /*16a0*/  LDS R22, [R5] ;  /* 0x0000000005167984 */ /* 0x000fe80000000800 */
[----:B------:R-:W-:Y:S04]  /*16b0*/  LDS R20, [R5+0x8] ;  /* 0x0000080005147984 */ /* 0x000fe80000000800 */
[----:B------:R-:W1:Y:S01]  /*16c0*/  LDS.64 R14, [R6] ;  /* 0x00000000060e7984 */ /* 0x000e620000000a00 */
[----:B------:R-:W-:Y:S06]  /*16d0*/  BAR.SYNC.DEFER_BLOCKING 0x0 ;  /* 0x0000000000007b1d */ /* 0x000fec0000010000 */
[----:B------:R-:W2:Y:S04]  /*16e0*/  LDG.E R25, desc[UR8][R24.64+0x18] ;  /* 0x0000180818197981 */ /* 0x000ea8000c1e1900 */
[----:B------:R-:W3:Y:S01]  /*16f0*/  LDG.E R16, desc[UR8][R16.64] ;  /* 0x0000000810107981 */ /* 0x000ee2000c1e1900 */
[----:B0-----:R-:W-:-:S04]  /*1700*/  FFMA R13, R29, R13, R12 ;  /* 0x0000000d1d0d7223 */ /* 0x001fc8000000000c */
[----:B-1----:R-:W-:-:S04]  /*1710*/  FFMA R13, R14, R22, R13 ;  /* 0x000000160e0d7223 */ /* 0x002fc8000000000d */
[----:B------:R-:W-:Y:S01]  /*1720*/  FFMA R13, R20, R15, R13 ;  /* 0x0000000f140d7223 */ /* 0x000fe2000000000d */
[----:B------:R-:W-:Y:S02]  /*1730*/  IADD3 R4, PT, PT, R4, 0x10, RZ ;  /* 0x0000001004047810 */ /* 0x000fe40007ffe0ff */
[C---:B------:R-:W-:Y:S02]  /*1740*/  LEA R23, R10.reuse, R23, 0x3 ;  /* 0x000000170a177211 */ /* 0x040fe400078e18ff */
[C---:B------:R-:W-:Y:S02]  /*1750*/  LEA R21, R10.reuse, R21, 0x3 ;  /* 0x000000150a157211 */ /* 0x040fe400078e18ff */
[C---:B------:R-:W-:Y:S02]  /*1760*/  LEA R19, R10.reuse, R19, 0x3 ;  /* 0x000000130a137211 */ /* 0x040fe400078e18ff */
[----:B------:R-:W-:Y:S01]  /*1770*/  LEA R11, R10, R11, 0x3 ;  /* 0x0000000b0a0b7211 */ /* 0x000fe200078e18ff */
[----:B------:R-:W-:-:S02]  /*1780*/  UPLOP3.LUT UP0, UPT, UPT, UPT, UPT, 0x40, 0x4 ;  /* 0x000000000004789c */ /* 0x000fc40003f0e870 */
[----:B------:R-:W-:Y:S01]  /*1790*/  UIADD3 UR5, UPT, UPT, UR5, 0x8, URZ ;  /* 0x0000000805057890 */ /* 0x000fe2000fffe0ff */
        /* <DEDUP_REMOVED lines=9> */
.L_x_5:
[----:B------:R-:W-:-:S09]  /*1830*/  UISETP.NE.OR UP0, UPT, UR5, URZ, UP0 ;  /* 0x000000ff0500728c */ /* 0x000fd20008705670 */
[----:B------:R-:W-:Y:S05]  /*1840*/  BRA.U !UP0, `(.L_x_1) ;  /* 0x0000000108ec7547 */ /* 0x000fea000b800000 */
.L_x_2:
[----:B------:R-:W0:Y:S08]  /*1850*/  LDC.64 R24, c[0x0][0x388] ;  /* 0x0000e200ff187b82 */ /* 0x000e300000000a00 */
[----:B------:R-:W1:Y:S01]  /*1860*/  LDC.64 R16, c[0x0][0x390] ;  /* 0x0000e400ff107b82 */ /* 0x000e620000000a00 */
[----:B0-----:R-:W-:-:S05]  /*1870*/  IMAD.WIDE R24, R4, 0x4, R24 ;  /* 0x0000000404187825 */ /* 0x001fca00078e0218 */
[----:B------:R-:W2:Y:S01]  /*1880*/  LDG.E R20, desc[UR8][R24.64] ;  /* 0x0000000818147981 */ /* 0x000ea2000c1e1900 */
[----:B-1----:R-:W-:-:S06]  /*1890*/  IMAD.WIDE R12, R23, 0x4, R16 ;  /* 0x00000004170c7825 */ /* 0x002fcc00078e0210 */
[----:B------:R-:W3:Y:S01]  /*18a0*/  LDG.E R12, desc[UR8][R12.64] ;  /* 0x000000080c0c7981 */ /* 0x000ee2000c1e1900 */
[----:B------:R-:W-:-:S03]  /*18b0*/  IMAD.WIDE R28, R21, 0x4, R16 ;  /* 0x00000004151c7825 */ /* 0x000fc600078e0210 */
        /* <DEDUP_REMOVED lines=10> */
[----:B0-----:R-:W-:Y:S01]  /*1960*/  FFMA R15, R27, R15, R14 ;  /* 0x0000000f1b0f7223 */ /* 0x001fe2000000000e */
[----:B------:R-:W-:-:S02]  /*1970*/  IMAD.WIDE R26, R11, 0x4, R16 ;  /* 0x000000040b1a7825 */ /* 0x000fc400078e0210 */
[----:B--2---:R-:W-:Y:S04]  /*1980*/  STS [R8], R22 ;  /* 0x0000001608007388 */ /* 0x004fe80000000800 */
[----:B---3--:R-:W-:Y:S01]  /*1990*/  STS [R9], R28 ;  /* 0x0000001c09007388 */ /* 0x008fe20000000800 */
        /* <DEDUP_REMOVED lines=8> */
[----:B--2---:R-:W-:-:S03]  /*1a20*/  IMAD.WIDE R26, R19, 0x4, R16 ;  /* 0x00000004131a7825 */ /* 0x004fc600078e0210 */
        /* <DEDUP_REMOVED lines=11> */
[----:B------:R-:W-:Y:S01]  /*1ae0*/  UISETP.NE.AND UP0, UPT, UR5, URZ, UPT ;  /* 0x000000ff0500728c */ /* 0x000fe2000bf05270 */
        /* <DEDUP_REMOVED lines=16> */
[----:B------:R-:W-:Y:S05]  /*1bf0*/  BRA.U UP0, `(.L_x_2) ;  /* 0xfffffffd00147547 */ /* 0x000fea000b83ffff */
.L_x_1:
[----:B------:R-:W-:-:S09]  /*1c00*/  UISETP.NE.AND UP0, UPT, UR7, URZ, UPT ;  /* 0x000000ff0700728c */ /* 0x000fd2000bf05270 */
[----:B------:R-:W-:Y:S05]  /*1c10*/  BRA.U !UP0, `(.L_x_0) ;  /* 0x00000001086c7547 */ /* 0x000fea000b800000 */
[----:B------:R-:W0:Y:S01]  /*1c20*/  LDC R4, c[0x0][0x3a0] ;  /* 0x0000e800ff047b82 */ /* 0x000e220000000800 */
[----:B------:R-:W-:Y:S01]  /*1c30*/  LEA R0, R7, R0, 0x1 ;  /* 0x0000000007007211 */ /* 0x000fe200078e08ff */
[----:B------:R-:W-:Y:S01]  /*1c40*/  IMAD R14, R18, UR10, R3 ;  /* 0x0000000a120e7c24 */ /* 0x000fe2000f8e0203 */
[----:B------:R-:W-:-:S04]  /*1c50*/  UIADD3 UR7, UPT, UPT, -UR7, URZ, URZ ;  /* 0x000000ff07077290 */ /* 0x000fc8000fffe1ff */
[----:B------:R-:W-:Y:S01]  /*1c60*/  LEA R19, R7, R14, 0x1 ;  /* 0x0000000e07137211 */ /* 0x000fe200078e08ff */
[----:B------:R-:W1:Y:S08]  /*1c70*/  LDC.64 R10, c[0x0][0x388] ;  /* 0x0000e200ff0a7b82 */ /* 0x000e700000000a00 */
[----:B------:R-:W2:Y:S01]  /*1c80*/  LDC.64 R12, c[0x0][0x390] ;  /* 0x0000e400ff0c7b82 */ /* 0x000ea20000000a00 */
[----:B0-----:R-:W-:-:S05]  /*1c90*/  IMAD R15, R0, R4, R3 ;  /* 0x00000004000f7224 */ /* 0x001fca00078e0203 */
[----:B---3--:R-:W-:-:S07]  /*1ca0*/  LEA R7, R2, R15, 0x1 ;  /* 0x0000000f02077211 */ /* 0x008fce00078e08ff */
.L_x_6:
[----:B-1----:R-:W-:-:S04]  /*1cb0*/  IMAD.WIDE R14, R19, 0x4, R10 ;  /* 0x00000004130e7825 */ /* 0x002fc800078e020a */
[----:B--2---:R-:W-:Y:S02]  /*1cc0*/  IMAD.WIDE R16, R7, 0x4, R12 ;  /* 0x0000000407107825 */ /* 0x004fe400078e020c */
[----:B------:R-:W2:Y:S04]  /*1cd0*/  LDG.E R15, desc[UR8][R14.64] ;  /* 0x000000080e0f7981 */ /* 0x000ea8000c1e1900 */
[----:B------:R-:W3:Y:S01]  /*1ce0*/  LDG.E R16, desc[UR8][R16.64] ;  /* 0x0000000810107981 */ /* 0x000ee2000c1e1900 */
[----:B------:R-:W-:Y:S01]  /*1cf0*/  UIADD3 UR7, UPT, UPT, UR7, 0x1, URZ ;  /* 0x0000000107077890 */ /* 0x000fe2000fffe0ff */
[----:B------:R-:W-:Y:S02]  /*1d00*/  IADD3 R19, PT, PT, R19, 0x2, RZ ;  /* 0x0000000213137810 */ /* 0x000fe40007ffe0ff */
[----:B------:R-:W-:Y:S01]  /*1d10*/  LEA R7, R4, R7, 0x1 ;  /* 0x0000000704077211 */ /* 0x000fe200078e08ff */
[----:B------:R-:W-:Y:S01]  /*1d20*/  UISETP.NE.AND UP0, UPT, UR7, URZ, UPT ;  /* 0x000000ff0700728c */ /* 0x000fe2000bf05270 */
        /* <DEDUP_REMOVED lines=10> */
.L_x_0:
[----:B------:R-:W0:Y:S01]  /*1dd0*/  LDC.64 R4, c[0x0][0x380] ;  /* 0x0000e000ff047b82 */ /* 0x000e220000000a00 */
[----:B------:R-:W1:Y:S01]  /*1de0*/  LDCU UR4, c[0x0][0x3a0] ;  /* 0x00007400ff0477ac */ /* 0x000e620008000800 */
[----:B---34-:R-:W-:-:S05]  /*1df0*/  LEA R3, R2, R3, 0x1 ;  /* 0x0000000302037211 */ /* 0x018fca00078e08ff */
[----:B-1----:R-:W-:-:S04]  /*1e00*/  IMAD R3, R18, UR4, R3 ;  /* 0x0000000412037c24 */ /* 0x002fc8000f8e0203 */
[----:B0-----:R-:W-:-:S05]  /*1e10*/  IMAD.WIDE R2, R3, 0x4, R4 ;  /* 0x0000000403027825 */ /* 0x001fca00078e0204 */
[----:B------:R-:W-:Y:S01]  /*1e20*/  STG.E desc[UR8][R2.64], R27 ;  /* 0x0000001b02007986 */ /* 0x000fe2000c101908 */
[----:B------:R-:W-:Y:S05]  /*1e30*/  EXIT ;  /* 0x000000000000794d */ /* 0x000fea0003800000 */
.L_x_7:
[----:B------:R-:W-:-:S00]  /*1e40*/  BRA `(.L_x_7) ;  /* 0xfffffffc00fc7947 */ /* 0x000fc0000383ffff */
[----:B------:R-:W-:-:S00]  /*1e50*/  NOP ;  /* 0x0000000000007918 */ /* 0x000fc00000000000 */
        /* <DEDUP_REMOVED lines=10> */
.L_x_8:


//--------------------- .nv.shared._Z23kernelMultipleMatrixMulPfS_S_iii --------------------------
	.section	.nv.shared._Z23kernelMultipleMatrixMulPfS_S_iii,"aw",@nobits
	.sectionflags	@""
	.align	4
.nv.shared._Z23kernelMultipleMatrixMulPfS_S_iii:
	.zero		1056


//--------------------- .nv.shared.reserved.0     --------------------------
	.section	.nv.shared.reserved.0,"aw",@nobits
	.weak		__nv_reservedSMEM_offset_0_alias
	.size		__nv_reservedSMEM_offset_0_alias, 0, 64
	.other		__nv_reservedSMEM_offset_0_alias,@"STO_CUDA_RESERVED_SHARED STV_DEFAULT"
__nv_reservedSMEM_offset_0_alias:
	.zero		0
	.zero		64


//--------------------- .nv.constant0._Z23kernelMultipleMatrixMulPfS_S_iii --------------------------
	.section	.nv.constant0._Z23kernelMultipleMatrixMulPfS_S_iii,"a",@progbits
	.sectionflags	@""
	.align	4
.nv.constant0._Z23kernelMultipleMatrixMulPfS_S_iii:
	.zero		932


//--------------------- SYMBOLS --------------------------

	.type		.nv.reservedSmem.offset0,@object
	.size		.nv.reservedSmem.offset0,0x4
	.type		.nv.reservedSmem.cap,@object
	.size		.nv.reservedSmem.cap,0x4
